//
// Generated by NVIDIA NVVM Compiler
//
// Compiler Build ID: CL-36424714
// Cuda compilation tools, release 13.0, V13.0.88
// Based on NVVM 20.0.0
//

.version 9.0
.target sm_100
.address_size 64

	// .globl	_Z12kern_set_valPffi

.visible .entry _Z12kern_set_valPffi(
	.param .u64 .ptr .align 1 _Z12kern_set_valPffi_param_0,
	.param .f32 _Z12kern_set_valPffi_param_1,
	.param .u32 _Z12kern_set_valPffi_param_2
)
{
	.reg .b32 	%r<5>;
	.reg .b32 	%f<2>;
	.reg .b64 	%rd<5>;

	ld.param.u64 	%rd1, [_Z12kern_set_valPffi_param_0];
	ld.param.f32 	%f1, [_Z12kern_set_valPffi_param_1];
	cvta.to.global.u64 	%rd2, %rd1;
	mov.u32 	%r1, %ctaid.x;
	mov.u32 	%r2, %ntid.x;
	mov.u32 	%r3, %tid.x;
	mad.lo.s32 	%r4, %r1, %r2, %r3;
	mul.wide.s32 	%rd3, %r4, 4;
	add.s64 	%rd4, %rd2, %rd3;
	st.global.f32 	[%rd4], %f1;
	ret;

}


// ===== COMPILED SASS (sm_100) =====

	.target	sm_100

	.elftype	@"ET_EXEC"


//--------------------- .note.nv.tkinfo           --------------------------
	.section	.note.nv.tkinfo,"",@"SHT_NOTE"
	.sectionflags	@"SHF_NOTE_NV_TKINFO"
	.tkinfo
        /*0018*/ 	.word	0x00000002
        /*0030*/ 	.string	""
        /*0030*/ 	.string	"ptxas"
        /*0030*/ 	.string	"Cuda compilation tools, release 13.0, V13.0.88"
        /*0030*/ 	.string	"Build cuda_13.0.r13.0/compiler.36424714_0"
        /*0030*/ 	.string	"-arch sm_100 -m 64 "



//--------------------- .note.nv.cuinfo           --------------------------
	.section	.note.nv.cuinfo,"",@"SHT_NOTE"
	.sectionflags	@"SHF_NOTE_NV_CUINFO"
        /*0018*/ 	.short	0x0002
        /*001a*/ 	.short	0x0064
        /*001c*/ 	.short	0x0082
	.zero		2


//--------------------- .nv.info                  --------------------------
	.section	.nv.info,"",@"SHT_CUDA_INFO"
	.align	4


	//----- nvinfo : EIATTR_REGCOUNT
	.align		4
        /*0000*/ 	.byte	0x04, 0x2f
        /*0002*/ 	.short	(.L_1 - .L_0)
	.align		4
.L_0:
        /*0004*/ 	.word	index@(_Z12kern_set_valPffi)
        /*0008*/ 	.word	0x0000000a


	//----- nvinfo : EIATTR_FRAME_SIZE
	.align		4
.L_1:
        /*000c*/ 	.byte	0x04, 0x11
        /*000e*/ 	.short	(.L_3 - .L_2)
	.align		4
.L_2:
        /*0010*/ 	.word	index@(_Z12kern_set_valPffi)
        /*0014*/ 	.word	0x00000000


	//----- nvinfo : EIATTR_MIN_STACK_SIZE
	.align		4
.L_3:
        /*0018*/ 	.byte	0x04, 0x12
        /*001a*/ 	.short	(.L_5 - .L_4)
	.align		4
.L_4:
        /*001c*/ 	.word	index@(_Z12kern_set_valPffi)
        /*0020*/ 	.word	0x00000000
.L_5:


//--------------------- .nv.compat                --------------------------
	.section	.nv.compat,"",@"SHT_CUDA_COMPAT_INFO"
	.align	4
        /*0000*/ 	.byte	0x02, 0x09, 0x00, 0x00, 0x02, 0x02, 0x01, 0x00, 0x02, 0x05, 0x05, 0x00, 0x03, 0x07, 0x01, 0x01
        /*0010*/ 	.byte	0x02, 0x03, 0x00, 0x00, 0x02, 0x06, 0x01, 0x00, 0x04, 0x0b, 0x08, 0x00, 0x09, 0x00, 0x00, 0x00
        /*0020*/ 	.byte	0x00, 0x00, 0x00, 0x00


//--------------------- .nv.info._Z12kern_set_valPffi --------------------------
	.section	.nv.info._Z12kern_set_valPffi,"",@"SHT_CUDA_INFO"
	.sectionflags	@""
	.align	4


	//----- nvinfo : EIATTR_CUDA_API_VERSION
	.align		4
        /*0000*/ 	.byte	0x04, 0x37
        /*0002*/ 	.short	(.L_7 - .L_6)
.L_6:
        /*0004*/ 	.word	0x00000082


	//----- nvinfo : EIATTR_KPARAM_INFO
	.align		4
.L_7:
        /*0008*/ 	.byte	0x04, 0x17
        /*000a*/ 	.short	(.L_9 - .L_8)
.L_8:
        /*000c*/ 	.word	0x00000000
        /*0010*/ 	.short	0x0002
        /*0012*/ 	.short	0x000c
        /*0014*/ 	.byte	0x00, 0xf0, 0x11, 0x00


	//----- nvinfo : EIATTR_KPARAM_INFO
	.align		4
.L_9:
        /*0018*/ 	.byte	0x04, 0x17
        /*001a*/ 	.short	(.L_11 - .L_10)
.L_10:
        /*001c*/ 	.word	0x00000000
        /*0020*/ 	.short	0x0001
        /*0022*/ 	.short	0x0008
        /*0024*/ 	.byte	0x00, 0xf0, 0x11, 0x00


	//----- nvinfo : EIATTR_KPARAM_INFO
	.align		4
.L_11:
        /*0028*/ 	.byte	0x04, 0x17
        /*002a*/ 	.short	(.L_13 - .L_12)
.L_12:
        /*002c*/ 	.word	0x00000000
        /*0030*/ 	.short	0x0000
        /*0032*/ 	.short	0x0000
        /*0034*/ 	.byte	0x00, 0xf5, 0x21, 0x00


	//----- nvinfo : EIATTR_SPARSE_MMA_MASK
	.align		4
.L_13:
        /*0038*/ 	.byte	0x03, 0x50
        /*003a*/ 	.short	0x0000


	//----- nvinfo : EIATTR_MAXREG_COUNT
	.align		4
        /*003c*/ 	.byte	0x03, 0x1b
        /*003e*/ 	.short	0x00ff


	//----- nvinfo : EIATTR_MERCURY_ISA_VERSION
	.align		4
        /*0040*/ 	.byte	0x03, 0x5f
        /*0042*/ 	.short	0x0101


	//----- nvinfo : EIATTR_VRC_CTA_INIT_COUNT
	.align		4
        /*0044*/ 	.byte	0x02, 0x4a
	.zero		1
	.zero		1


	//----- nvinfo : EIATTR_EXIT_INSTR_OFFSETS
	.align		4
        /*0048*/ 	.byte	0x04, 0x1c
        /*004a*/ 	.short	(.L_15 - .L_14)


	//   ....[0]....
.L_14:
        /*004c*/ 	.word	0x000000a0


	//----- nvinfo : EIATTR_CBANK_PARAM_SIZE
	.align		4
.L_15:
        /*0050*/ 	.byte	0x03, 0x19
        /*0052*/ 	.short	0x0010


	//----- nvinfo : EIATTR_PARAM_CBANK
	.align		4
        /*0054*/ 	.byte	0x04, 0x0a
        /*0056*/ 	.short	(.L_17 - .L_16)
	.align		4
.L_16:
        /*0058*/ 	.word	index@(.nv.constant0._Z12kern_set_valPffi)
        /*005c*/ 	.short	0x0380
        /*005e*/ 	.short	0x0010


	//----- nvinfo : EIATTR_SW_WAR
	.align		4
.L_17:
        /*0060*/ 	.byte	0x04, 0x36
        /*0062*/ 	.short	(.L_19 - .L_18)
.L_18:
        /*0064*/ 	.word	0x00000008
.L_19:


//--------------------- .nv.callgraph             --------------------------
	.section	.nv.callgraph,"",@"SHT_CUDA_CALLGRAPH"
	.align	4
	.sectionentsize	8
	.align		4
        /*0000*/ 	.word	0x00000000
	.align		4
        /*0004*/ 	.word	0xffffffff
	.align		4
        /*0008*/ 	.word	0x00000000
	.align		4
        /*000c*/ 	.word	0xfffffffe
	.align		4
        /*0010*/ 	.word	0x00000000
	.align		4
        /*0014*/ 	.word	0xfffffffd
	.align		4
        /*0018*/ 	.word	0x00000000
	.align		4
        /*001c*/ 	.word	0xfffffffc


//--------------------- .text._Z12kern_set_valPffi --------------------------
	.section	.text._Z12kern_set_valPffi,"ax",@progbits
	.align	128
        .global         _Z12kern_set_valPffi
        .type           _Z12kern_set_valPffi,@function
        .size           _Z12kern_set_valPffi,(.L_x_1 - _Z12kern_set_valPffi)
        .other          _Z12kern_set_valPffi,@"STO_CUDA_ENTRY STV_DEFAULT"
_Z12kern_set_valPffi:
.text._Z12kern_set_valPffi:
[----:B------:R-:W-:Y:S01]  /*0000*/  LDC R1, c[0x0][0x37c] ;  /* 0x0000df00ff017b82 */ /* 0x000fe20000000800 */
[----:B------:R-:W0:Y:S07]  /*0010*/  S2R R0, SR_TID.X ;  /* 0x0000000000007919 */ /* 0x000e2e0000002100 */
[----:B------:R-:W0:Y:S01]  /*0020*/  S2UR UR6, SR_CTAID.X ;  /* 0x00000000000679c3 */ /* 0x000e220000002500 */
[----:B------:R-:W1:Y:S07]  /*0030*/  LDCU.64 UR4, c[0x0][0x358] ;  /* 0x00006b00ff0477ac */ /* 0x000e6e0008000a00 */
[----:B------:R-:W0:Y:S08]  /*0040*/  LDC R5, c[0x0][0x360] ;  /* 0x0000d800ff057b82 */ /* 0x000e300000000800 */
[----:B------:R-:W2:Y:S08]  /*0050*/  LDC.64 R2, c[0x0][0x380] ;  /* 0x0000e000ff027b82 */ /* 0x000eb00000000a00 */
[----:B------:R-:W1:Y:S01]  /*0060*/  LDC R7, c[0x0][0x388] ;  /* 0x0000e200ff077b82 */ /* 0x000e620000000800 */
[----:B0-----:R-:W-:-:S04]  /*0070*/  IMAD R5, R5, UR6, R0 ;  /* 0x0000000605057c24 */ /* 0x001fc8000f8e0200 */
[----:B--2---:R-:W-:-:S05]  /*0080*/  IMAD.WIDE R2, R5, 0x4, R2 ;  /* 0x0000000405027825 */ /* 0x004fca00078e0202 */
[----:B-1----:R-:W-:Y:S01]  /*0090*/  STG.E desc[UR4][R2.64], R7 ;  /* 0x0000000702007986 */ /* 0x002fe2000c101904 */
[----:B------:R-:W-:Y:S05]  /*00a0*/  EXIT ;  /* 0x000000000000794d */ /* 0x000fea0003800000 */
.L_x_0:
[----:B------:R-:W-:-:S00]  /*00b0*/  BRA `(.L_x_0) ;  /* 0xfffffffc00fc7947 */ /* 0x000fc0000383ffff */
[----:B------:R-:W-:-:S00]  /*00c0*/  NOP ;  /* 0x0000000000007918 */ /* 0x000fc00000000000 */
        /* <DEDUP_REMOVED lines=11> */
.L_x_1:


//--------------------- .nv.shared.reserved.0     --------------------------
	.section	.nv.shared.reserved.0,"aw",@nobits
	.weak		__nv_reservedSMEM_offset_0_alias
	.size		__nv_reservedSMEM_offset_0_alias, 0, 64
	.other		__nv_reservedSMEM_offset_0_alias,@"STO_CUDA_RESERVED_SHARED STV_DEFAULT"
__nv_reservedSMEM_offset_0_alias:
	.zero		0
	.zero		64


//--------------------- .nv.constant0._Z12kern_set_valPffi --------------------------
	.section	.nv.constant0._Z12kern_set_valPffi,"a",@progbits
	.sectionflags	@""
	.align	4
.nv.constant0._Z12kern_set_valPffi:
	.zero		912


//--------------------- SYMBOLS --------------------------

	.type		.nv.reservedSmem.offset0,@object
	.size		.nv.reservedSmem.offset0,0x4
